	.headerflags	@"EF_CUDA_TEXMODE_UNIFIED EF_CUDA_64BIT_ADDRESS EF_CUDA_ACCELERATORS EF_CUDA_SM90 EF_CUDA_VIRTUAL_SM(EF_CUDA_SM90)"
	.elftype	@"ET_EXEC"


//--------------------- .nv.info                  --------------------------
	.section	.nv.info,"",@"SHT_CUDA_INFO"
	.align	4


	//----- nvinfo : EIATTR_REGCOUNT
	.align		4
        /*0000*/ 	.byte	0x04, 0x2f
        /*0002*/ 	.short	(.L_1 - .L_0)
	.align		4
.L_0:
        /*0004*/ 	.word	index@(triton_poi_fused__unsafe_index_add_mul_sub_38)
        /*0008*/ 	.word	0x00000022


	//----- nvinfo : EIATTR_MIN_STACK_SIZE
	.align		4
.L_1:
        /*000c*/ 	.byte	0x04, 0x12
        /*000e*/ 	.short	(.L_3 - .L_2)
	.align		4
.L_2:
        /*0010*/ 	.word	index@(triton_poi_fused__unsafe_index_add_mul_sub_38)
        /*0014*/ 	.word	0x00000000


	//----- nvinfo : EIATTR_FRAME_SIZE
	.align		4
.L_3:
        /*0018*/ 	.byte	0x04, 0x11
        /*001a*/ 	.short	(.L_5 - .L_4)
	.align		4
.L_4:
        /*001c*/ 	.word	index@(triton_poi_fused__unsafe_index_add_mul_sub_38)
        /*0020*/ 	.word	0x00000000


	//----- nvinfo : EIATTR_MIN_STACK_SIZE
	.align		4
.L_5:
        /*0024*/ 	.byte	0x04, 0x12
        /*0026*/ 	.short	(.L_7 - .L_6)
	.align		4
.L_6:
        /*0028*/ 	.word	index@(triton_poi_fused__unsafe_index_add_mul_sub_38)
        /*002c*/ 	.word	0x00000000
.L_7:


//--------------------- .nv.info.triton_poi_fused__unsafe_index_add_mul_sub_38 --------------------------
	.section	.nv.info.triton_poi_fused__unsafe_index_add_mul_sub_38,"",@"SHT_CUDA_INFO"
	.sectionflags	@""
	.align	4


	//----- nvinfo : EIATTR_CUDA_API_VERSION
	.align		4
        /*0000*/ 	.byte	0x04, 0x37
        /*0002*/ 	.short	(.L_9 - .L_8)
.L_8:
        /*0004*/ 	.word	0x0000007c


	//----- nvinfo : EIATTR_KPARAM_INFO
	.align		4
.L_9:
        /*0008*/ 	.byte	0x04, 0x17
        /*000a*/ 	.short	(.L_11 - .L_10)
.L_10:
        /*000c*/ 	.word	0x00000000
        /*0010*/ 	.short	0x0006
        /*0012*/ 	.short	0x0030
        /*0014*/ 	.byte	0x00, 0xf0, 0x11, 0x00


	//----- nvinfo : EIATTR_KPARAM_INFO
	.align		4
.L_11:
        /*0018*/ 	.byte	0x04, 0x17
        /*001a*/ 	.short	(.L_13 - .L_12)
.L_12:
        /*001c*/ 	.word	0x00000000
        /*0020*/ 	.short	0x0005
        /*0022*/ 	.short	0x0028
        /*0024*/ 	.byte	0x00, 0xf4, 0x21, 0x00


	//----- nvinfo : EIATTR_KPARAM_INFO
	.align		4
.L_13:
        /*0028*/ 	.byte	0x04, 0x17
        /*002a*/ 	.short	(.L_15 - .L_14)
.L_14:
        /*002c*/ 	.word	0x00000000
        /*0030*/ 	.short	0x0004
        /*0032*/ 	.short	0x0020
        /*0034*/ 	.byte	0x00, 0xf4, 0x21, 0x00


	//----- nvinfo : EIATTR_KPARAM_INFO
	.align		4
.L_15:
        /*0038*/ 	.byte	0x04, 0x17
        /*003a*/ 	.short	(.L_17 - .L_16)
.L_16:
        /*003c*/ 	.word	0x00000000
        /*0040*/ 	.short	0x0003
        /*0042*/ 	.short	0x0018
        /*0044*/ 	.byte	0x00, 0xf4, 0x21, 0x00


	//----- nvinfo : EIATTR_KPARAM_INFO
	.align		4
.L_17:
        /*0048*/ 	.byte	0x04, 0x17
        /*004a*/ 	.short	(.L_19 - .L_18)
.L_18:
        /*004c*/ 	.word	0x00000000
        /*0050*/ 	.short	0x0002
        /*0052*/ 	.short	0x0010
        /*0054*/ 	.byte	0x00, 0xf4, 0x21, 0x00


	//----- nvinfo : EIATTR_KPARAM_INFO
	.align		4
.L_19:
        /*0058*/ 	.byte	0x04, 0x17
        /*005a*/ 	.short	(.L_21 - .L_20)
.L_20:
        /*005c*/ 	.word	0x00000000
        /*0060*/ 	.short	0x0001
        /*0062*/ 	.short	0x0008
        /*0064*/ 	.byte	0x00, 0xf4, 0x21, 0x00


	//----- nvinfo : EIATTR_KPARAM_INFO
	.align		4
.L_21:
        /*0068*/ 	.byte	0x04, 0x17
        /*006a*/ 	.short	(.L_23 - .L_22)
.L_22:
        /*006c*/ 	.word	0x00000000
        /*0070*/ 	.short	0x0000
        /*0072*/ 	.short	0x0000
        /*0074*/ 	.byte	0x00, 0xf4, 0x21, 0x00


	//----- nvinfo : EIATTR_SPARSE_MMA_MASK
	.align		4
.L_23:
        /*0078*/ 	.byte	0x03, 0x50
        /*007a*/ 	.short	0x0000


	//----- nvinfo : EIATTR_MAXREG_COUNT
	.align		4
        /*007c*/ 	.byte	0x03, 0x1b
        /*007e*/ 	.short	0x00ff


	//----- nvinfo : EIATTR_EXIT_INSTR_OFFSETS
	.align		4
        /*0080*/ 	.byte	0x04, 0x1c
        /*0082*/ 	.short	(.L_25 - .L_24)


	//   ....[0]....
.L_24:
        /*0084*/ 	.word	0x00000b40


	//----- nvinfo : EIATTR_REQNTID
	.align		4
.L_25:
        /*0088*/ 	.byte	0x04, 0x10
        /*008a*/ 	.short	(.L_27 - .L_26)
.L_26:
        /*008c*/ 	.word	0x00000080
        /*0090*/ 	.word	0x00000001
        /*0094*/ 	.word	0x00000001


	//----- nvinfo : EIATTR_CBANK_PARAM_SIZE
	.align		4
.L_27:
        /*0098*/ 	.byte	0x03, 0x19
        /*009a*/ 	.short	0x0034


	//----- nvinfo : EIATTR_PARAM_CBANK
	.align		4
        /*009c*/ 	.byte	0x04, 0x0a
        /*009e*/ 	.short	(.L_29 - .L_28)
	.align		4
.L_28:
        /*00a0*/ 	.word	index@(.nv.constant0.triton_poi_fused__unsafe_index_add_mul_sub_38)
        /*00a4*/ 	.short	0x0210
        /*00a6*/ 	.short	0x0034


	//----- nvinfo : EIATTR_SW_WAR
	.align		4
.L_29:
        /*00a8*/ 	.byte	0x04, 0x36
        /*00aa*/ 	.short	(.L_31 - .L_30)
.L_30:
        /*00ac*/ 	.word	0x00000008
.L_31:


//--------------------- .nv.callgraph             --------------------------
	.section	.nv.callgraph,"",@"SHT_CUDA_CALLGRAPH"
	.align	4
	.sectionentsize	8
	.align		4
        /*0000*/ 	.word	0x00000000
	.align		4
        /*0004*/ 	.word	0xffffffff
	.align		4
        /*0008*/ 	.word	0x00000000
	.align		4
        /*000c*/ 	.word	0xfffffffe
	.align		4
        /*0010*/ 	.word	0x00000000
	.align		4
        /*0014*/ 	.word	0xfffffffd
	.align		4
        /*0018*/ 	.word	0x00000000
	.align		4
        /*001c*/ 	.word	0xfffffffc


//--------------------- .text.triton_poi_fused__unsafe_index_add_mul_sub_38 --------------------------
	.section	.text.triton_poi_fused__unsafe_index_add_mul_sub_38,"ax",@progbits
	.align	128
        .global         triton_poi_fused__unsafe_index_add_mul_sub_38
        .type           triton_poi_fused__unsafe_index_add_mul_sub_38,@function
        .size           triton_poi_fused__unsafe_index_add_mul_sub_38,(.L_x_1 - triton_poi_fused__unsafe_index_add_mul_sub_38)
        .other          triton_poi_fused__unsafe_index_add_mul_sub_38,@"STO_CUDA_ENTRY STV_DEFAULT"
triton_poi_fused__unsafe_index_add_mul_sub_38:
.text.triton_poi_fused__unsafe_index_add_mul_sub_38:
[----:B------:R-:W-:Y:S01]  /*0000*/  LDC R1, c[0x0][0x28] ;  /* 0x00000a00ff017b82 */ /* 0x000fe20000000800 */
[----:B------:R-:W1:Y:S07]  /*0010*/  S2R R0, SR_TID.X ;  /* 0x0000000000007919 */ /* 0x000e6e0000002100 */
[----:B------:R-:W2:Y:S01]  /*0020*/  LDC.64 R4, c[0x0][0x210] ;  /* 0x00008400ff047b82 */ /* 0x000ea20000000a00 */
[----:B------:R-:W-:Y:S01]  /*0030*/  ULDC.64 UR4, c[0x0][0x208] ;  /* 0x0000820000047ab9 */ /* 0x000fe20000000a00 */
[----:B------:R-:W-:Y:S01]  /*0040*/  ULDC.64 UR6, c[0x0][0x220] ;  /* 0x0000880000067ab9 */ /* 0x000fe20000000a00 */
[----:B------:R-:W3:Y:S05]  /*0050*/  S2R R3, SR_CTAID.X ;  /* 0x0000000000037919 */ /* 0x000eea0000002500 */
[----:B------:R-:W4:Y:S01]  /*0060*/  LDC.64 R26, c[0x0][0x218] ;  /* 0x00008600ff1a7b82 */ /* 0x000f220000000a00 */
[----:B-1----:R-:W-:Y:S01]  /*0070*/  IMAD.SHL.U32 R0, R0, 0x4, RZ ;  /* 0x0000000400007824 */ /* 0x002fe200078e00ff */
[----:B---3--:R-:W-:-:S04]  /*0080*/  SHF.R.S32.HI R18, RZ, 0x15, R3 ;  /* 0x00000015ff127819 */ /* 0x008fc80000011403 */
[----:B------:R-:W-:Y:S02]  /*0090*/  LOP3.LUT R0, R0, 0x1fc, RZ, 0xc0, !PT ;  /* 0x000001fc00007812 */ /* 0x000fe400078ec0ff */
[----:B------:R-:W-:-:S03]  /*00a0*/  SGXT R18, R18, 0x1 ;  /* 0x000000011212781a */ /* 0x000fc60000000200 */
[----:B------:R-:W-:-:S04]  /*00b0*/  IMAD R3, R3, 0x400, R0 ;  /* 0x0000040003037824 */ /* 0x000fc800078e0200 */
[----:B------:R-:W-:Y:S01]  /*00c0*/  VIADD R17, R3, 0x200 ;  /* 0x0000020003117836 */ /* 0x000fe20000000000 */
[----:B------:R-:W-:-:S04]  /*00d0*/  SHF.R.S32.HI R0, RZ, 0x1f, R3 ;  /* 0x0000001fff007819 */ /* 0x000fc80000011403 */
[----:B------:R-:W-:Y:S02]  /*00e0*/  LEA.HI R6, R18, R17, RZ, 0x5 ;  /* 0x0000001112067211 */ /* 0x000fe400078f28ff */
[----:B------:R-:W-:Y:S02]  /*00f0*/  LEA.HI R0, R0, R3, RZ, 0x5 ;  /* 0x0000000300007211 */ /* 0x000fe400078f28ff */
[----:B------:R-:W-:Y:S02]  /*0100*/  SHF.R.S32.HI R6, RZ, 0x5, R6 ;  /* 0x00000005ff067819 */ /* 0x000fe40000011406 */
[----:B------:R-:W-:Y:S02]  /*0110*/  SHF.R.S32.HI R2, RZ, 0x5, R0 ;  /* 0x00000005ff027819 */ /* 0x000fe40000011400 */
[----:B------:R-:W-:Y:S02]  /*0120*/  LEA.HI R8, R6, R6, RZ, 0x5 ;  /* 0x0000000606087211 */ /* 0x000fe400078f28ff */
[----:B------:R-:W-:-:S02]  /*0130*/  LEA.HI R7, R2, R2, RZ, 0x5 ;  /* 0x0000000202077211 */ /* 0x000fc400078f28ff */
[----:B------:R-:W-:Y:S02]  /*0140*/  LOP3.LUT R9, R8, 0xffffffe0, RZ, 0xc0, !PT ;  /* 0xffffffe008097812 */ /* 0x000fe400078ec0ff */
[----:B------:R-:W-:Y:S02]  /*0150*/  LOP3.LUT R7, R7, 0xffffffe0, RZ, 0xc0, !PT ;  /* 0xffffffe007077812 */ /* 0x000fe400078ec0ff */
[----:B------:R-:W-:Y:S01]  /*0160*/  LOP3.LUT R16, R0, 0xffffffe0, RZ, 0xc0, !PT ;  /* 0xffffffe000107812 */ /* 0x000fe200078ec0ff */
[----:B------:R-:W-:Y:S02]  /*0170*/  IMAD.IADD R9, R6, 0x1, -R9 ;  /* 0x0000000106097824 */ /* 0x000fe400078e0a09 */
[----:B------:R-:W-:Y:S02]  /*0180*/  IMAD.IADD R7, R2, 0x1, -R7 ;  /* 0x0000000102077824 */ /* 0x000fe400078e0a07 */
[--C-:B--2---:R-:W-:Y:S02]  /*0190*/  IMAD.WIDE R10, R9, 0x8, R4.reuse ;  /* 0x00000008090a7825 */ /* 0x104fe400078e0204 */
[----:B------:R-:W1:Y:S02]  /*01a0*/  LDC.64 R8, c[0x0][0x228] ;  /* 0x00008a00ff087b82 */ /* 0x000e640000000a00 */
[----:B------:R-:W-:-:S02]  /*01b0*/  IMAD.WIDE R20, R7, 0x8, R4 ;  /* 0x0000000807147825 */ /* 0x000fc400078e0204 */
[----:B------:R-:W2:Y:S02]  /*01c0*/  LDG.E.EL.64 R10, desc[UR4][R10.64] ;  /* 0x000000040a0a7981 */ /* 0x000ea4000c2e1b00 */
[----:B------:R-:W-:Y:S02]  /*01d0*/  IMAD.IADD R16, R3, 0x1, -R16 ;  /* 0x0000000103107824 */ /* 0x000fe400078e0a10 */
[----:B------:R-:W3:Y:S02]  /*01e0*/  LDG.E.EL.64 R20, desc[UR4][R20.64] ;  /* 0x0000000414147981 */ /* 0x000ee4000c2e1b00 */
[----:B----4-:R-:W-:-:S06]  /*01f0*/  IMAD.WIDE R12, R16, 0x8, R26 ;  /* 0x00000008100c7825 */ /* 0x010fcc00078e021a */
[----:B------:R-:W4:Y:S01]  /*0200*/  LDG.E.EL.128 R12, desc[UR4][R12.64] ;  /* 0x000000040c0c7981 */ /* 0x000f22000c2e1d00 */
[----:B-1----:R-:W-:-:S06]  /*0210*/  IMAD.WIDE R4, R16, 0x8, R8 ;  /* 0x0000000810047825 */ /* 0x002fcc00078e0208 */
[----:B------:R-:W5:Y:S01]  /*0220*/  LDG.E.EL.128 R4, desc[UR4][R4.64] ;  /* 0x0000000404047981 */ /* 0x000f62000c2e1d00 */
[----:B------:R-:W-:-:S05]  /*0230*/  VIADD R25, R3, 0x2 ;  /* 0x0000000203197836 */ /* 0x000fca0000000000 */
[----:B------:R-:W-:-:S04]  /*0240*/  LEA.HI R0, R18, R25, RZ, 0x5 ;  /* 0x0000001912007211 */ /* 0x000fc800078f28ff */
[----:B------:R-:W-:-:S05]  /*0250*/  LOP3.LUT R0, R0, 0xffffffe0, RZ, 0xc0, !PT ;  /* 0xffffffe000007812 */ /* 0x000fca00078ec0ff */
[----:B------:R-:W-:Y:S01]  /*0260*/  IMAD.IADD R25, R25, 0x1, -R0 ;  /* 0x0000000119197824 */ /* 0x000fe200078e0a00 */
[----:B------:R-:W-:-:S04]  /*0270*/  LEA.HI R17, R18, R17, RZ, 0xa ;  /* 0x0000001112117211 */ /* 0x000fc800078f50ff */
[----:B------:R-:W-:Y:S02]  /*0280*/  SHF.R.S32.HI R17, RZ, 0xa, R17 ;  /* 0x0000000aff117819 */ /* 0x000fe40000011411 */
[----:B--2---:R-:W-:-:S04]  /*0290*/  SHF.R.U32.HI R23, RZ, 0x1b, R11 ;  /* 0x0000001bff177819 */ /* 0x004fc8000001160b */
[----:B------:R-:W-:Y:S02]  /*02a0*/  LOP3.LUT R23, R23, 0x10, RZ, 0xc0, !PT ;  /* 0x0000001017177812 */ /* 0x000fe400078ec0ff */
[----:B---3--:R-:W-:Y:S02]  /*02b0*/  SHF.R.U32.HI R19, RZ, 0x1b, R21 ;  /* 0x0000001bff137819 */ /* 0x008fe40000011615 */
[----:B------:R-:W-:Y:S02]  /*02c0*/  IADD3 R2, P1, R10, R23, RZ ;  /* 0x000000170a027210 */ /* 0x000fe40007f3e0ff */
[----:B------:R-:W-:-:S03]  /*02d0*/  LOP3.LUT R19, R19, 0x10, RZ, 0xc0, !PT ;  /* 0x0000001013137812 */ /* 0x000fc600078ec0ff */
[----:B------:R-:W-:Y:S01]  /*02e0*/  IMAD.X R11, RZ, RZ, R11, P1 ;  /* 0x000000ffff0b7224 */ /* 0x000fe200008e060b */
[----:B------:R-:W-:Y:S02]  /*02f0*/  IADD3 R19, P0, R20, R19, RZ ;  /* 0x0000001314137210 */ /* 0x000fe40007f1e0ff */
[----:B----4-:R-:W-:Y:S02]  /*0300*/  SHF.R.U32.HI R28, RZ, 0x19, R13 ;  /* 0x00000019ff1c7819 */ /* 0x010fe4000001160d */
[----:B------:R-:W-:Y:S01]  /*0310*/  SHF.L.U64.HI R0, R2, 0x6, R11 ;  /* 0x0000000602007819 */ /* 0x000fe2000001020b */
[----:B------:R-:W-:Y:S01]  /*0320*/  IMAD.X R20, RZ, RZ, R21, P0 ;  /* 0x000000ffff147224 */ /* 0x000fe200000e0615 */
[----:B------:R-:W-:Y:S01]  /*0330*/  LEA R29, P0, R12, UR6, 0x2 ;  /* 0x000000060c1d7c11 */ /* 0x000fe2000f8010ff */
[----:B------:R-:W-:Y:S01]  /*0340*/  IMAD.SHL.U32 R2, R2, 0x40, RZ ;  /* 0x0000004002027824 */ /* 0x000fe200078e00ff */
[----:B------:R-:W-:Y:S02]  /*0350*/  LOP3.LUT R28, R28, 0x40, RZ, 0xc0, !PT ;  /* 0x000000401c1c7812 */ /* 0x000fe400078ec0ff */
[----:B------:R-:W-:-:S02]  /*0360*/  LEA.HI.X R13, R12, UR7, R13, 0x2, P0 ;  /* 0x000000070c0d7c11 */ /* 0x000fc400080f140d */
[----:B------:R-:W-:Y:S01]  /*0370*/  IADD3 R22, P2, P3, R2, R29, R28 ;  /* 0x0000001d02167210 */ /* 0x000fe20007b5e01c */
[C---:B------:R-:W-:Y:S01]  /*0380*/  IMAD.SHL.U32 R10, R19.reuse, 0x40, RZ ;  /* 0x00000040130a7824 */ /* 0x040fe200078e00ff */
[----:B------:R-:W-:Y:S02]  /*0390*/  SHF.L.U64.HI R11, R19, 0x6, R20 ;  /* 0x00000006130b7819 */ /* 0x000fe40000010214 */
[----:B------:R-:W-:Y:S02]  /*03a0*/  IADD3.X R23, R0, R13, RZ, P2, P3 ;  /* 0x0000000d00177210 */ /* 0x000fe400017e64ff */
[----:B------:R-:W-:Y:S02]  /*03b0*/  SHF.R.U32.HI R19, RZ, 0x19, R15 ;  /* 0x00000019ff137819 */ /* 0x000fe4000001160f */
[----:B------:R-:W-:Y:S01]  /*03c0*/  LEA R12, P2, R14, UR6, 0x2 ;  /* 0x000000060e0c7c11 */ /* 0x000fe2000f8410ff */
[----:B------:R-:W-:Y:S01]  /*03d0*/  IMAD.SHL.U32 R20, R17, 0x100, RZ ;  /* 0x0000010011147824 */ /* 0x000fe200078e00ff */
[----:B------:R-:W-:-:S02]  /*03e0*/  IADD3 R28, P0, P1, R10, R29, R28 ;  /* 0x0000001d0a1c7210 */ /* 0x000fc4000791e01c */
[----:B------:R-:W-:Y:S02]  /*03f0*/  LEA.HI R17, R18, R3, RZ, 0xa ;  /* 0x0000000312117211 */ /* 0x000fe400078f50ff */
[----:B------:R-:W-:Y:S02]  /*0400*/  LOP3.LUT R19, R19, 0x40, RZ, 0xc0, !PT ;  /* 0x0000004013137812 */ /* 0x000fe400078ec0ff */
[----:B------:R-:W-:Y:S02]  /*0410*/  LEA.HI.X R14, R14, UR7, R15, 0x2, P2 ;  /* 0x000000070e0e7c11 */ /* 0x000fe400090f140f */
[----:B-----5:R-:W-:Y:S02]  /*0420*/  SHF.R.U32.HI R15, RZ, 0x19, R5 ;  /* 0x00000019ff0f7819 */ /* 0x020fe40000011605 */
[----:B------:R-:W-:Y:S02]  /*0430*/  IADD3 R18, P5, P4, R10, R12, R19 ;  /* 0x0000000c0a127210 */ /* 0x000fe40007cbe013 */
[----:B------:R-:W-:-:S02]  /*0440*/  SHF.R.S32.HI R17, RZ, 0xa, R17 ;  /* 0x0000000aff117819 */ /* 0x000fc40000011411 */
[----:B------:R-:W-:Y:S02]  /*0450*/  IADD3.X R29, R11, R13, RZ, P0, P1 ;  /* 0x0000000d0b1d7210 */ /* 0x000fe400007e24ff */
[----:B------:R-:W-:Y:S02]  /*0460*/  LOP3.LUT R13, R15, 0x40, RZ, 0xc0, !PT ;  /* 0x000000400f0d7812 */ /* 0x000fe400078ec0ff */
[----:B------:R-:W-:Y:S02]  /*0470*/  LEA R15, P0, R4, UR6, 0x2 ;  /* 0x00000006040f7c11 */ /* 0x000fe4000f8010ff */
[----:B------:R-:W-:Y:S01]  /*0480*/  IADD3 R12, P3, P2, R2, R12, R19 ;  /* 0x0000000c020c7210 */ /* 0x000fe20007a7e013 */
[----:B------:R-:W-:Y:S01]  /*0490*/  IMAD.SHL.U32 R21, R17, 0x100, RZ ;  /* 0x0000010011157824 */ /* 0x000fe200078e00ff */
[----:B------:R-:W-:Y:S02]  /*04a0*/  IADD3.X R19, R11, R14, RZ, P5, P4 ;  /* 0x0000000e0b137210 */ /* 0x000fe40002fe84ff */
[----:B------:R-:W-:-:S02]  /*04b0*/  LEA.HI.X R5, R4, UR7, R5, 0x2, P0 ;  /* 0x0000000704057c11 */ /* 0x000fc400080f1405 */
[----:B------:R-:W-:Y:S01]  /*04c0*/  IADD3 R30, P0, P1, R10, R15, R13 ;  /* 0x0000000f0a1e7210 */ /* 0x000fe2000791e00d */
[----:B------:R-:W-:-:S03]  /*04d0*/  IMAD.WIDE R18, R21, 0x4, R18 ;  /* 0x0000000415127825 */ /* 0x000fc600078e0212 */
[----:B------:R-:W-:Y:S02]  /*04e0*/  IADD3.X R31, R11, R5, RZ, P0, P1 ;  /* 0x000000050b1f7210 */ /* 0x000fe400007e24ff */
[----:B------:R-:W-:Y:S01]  /*04f0*/  IADD3 R4, P0, P1, R2, R15, R13 ;  /* 0x0000000f02047210 */ /* 0x000fe2000791e00d */
[----:B------:R1:W2:Y:S01]  /*0500*/  LDG.E.EL R24, desc[UR4][R18.64] ;  /* 0x0000000412187981 */ /* 0x0002a2000c2e1900 */
[----:B------:R-:W-:Y:S01]  /*0510*/  IADD3.X R13, R0, R14, RZ, P3, P2 ;  /* 0x0000000e000d7210 */ /* 0x000fe20001fe44ff */
[----:B------:R-:W-:Y:S01]  /*0520*/  IMAD.WIDE R22, R20, 0x4, R22 ;  /* 0x0000000414167825 */ /* 0x000fe200078e0216 */
[----:B------:R-:W-:-:S03]  /*0530*/  IADD3.X R5, R0, R5, RZ, P0, P1 ;  /* 0x0000000500057210 */ /* 0x000fc600007e24ff */
[C---:B------:R-:W-:Y:S02]  /*0540*/  IMAD.WIDE R12, R20.reuse, 0x4, R12 ;  /* 0x00000004140c7825 */ /* 0x040fe400078e020c */
[----:B------:R-:W3:Y:S01]  /*0550*/  LDG.E.EL R22, desc[UR4][R22.64] ;  /* 0x0000000416167981 */ /* 0x000ee2000c2e1900 */
[----:B-1----:R-:W1:Y:S01]  /*0560*/  LDC.64 R18, c[0x0][0x230] ;  /* 0x00008c00ff127b82 */ /* 0x002e620000000a00 */
[----:B------:R-:W-:-:S04]  /*0570*/  IMAD.WIDE R14, R20, 0x4, R4 ;  /* 0x00000004140e7825 */ /* 0x000fc800078e0204 */
[C---:B------:R-:W-:Y:S01]  /*0580*/  IMAD.WIDE R4, R25.reuse, 0x8, R8 ;  /* 0x0000000819047825 */ /* 0x040fe200078e0208 */
[----:B------:R-:W-:Y:S01]  /*0590*/  SHF.R.U32.HI R8, RZ, 0x19, R7 ;  /* 0x00000019ff087819 */ /* 0x000fe20000011607 */
[----:B------:R-:W3:Y:S04]  /*05a0*/  LDG.E.EL R9, desc[UR4][R14.64] ;  /* 0x000000040e097981 */ /* 0x000ee8000c2e1900 */
[----:B------:R4:W5:Y:S01]  /*05b0*/  LDG.E.EL R23, desc[UR4][R12.64] ;  /* 0x000000040c177981 */ /* 0x000962000c2e1900 */
[----:B------:R-:W-:Y:S01]  /*05c0*/  LOP3.LUT R8, R8, 0x40, RZ, 0xc0, !PT ;  /* 0x0000004008087812 */ /* 0x000fe200078ec0ff */
[----:B----4-:R-:W-:Y:S01]  /*05d0*/  IMAD.WIDE R12, R25, 0x8, R26 ;  /* 0x00000008190c7825 */ /* 0x010fe200078e021a */
[----:B------:R-:W-:-:S04]  /*05e0*/  LEA R25, P0, R6, UR6, 0x2 ;  /* 0x0000000606197c11 */ /* 0x000fc8000f8010ff */
[----:B------:R-:W-:Y:S02]  /*05f0*/  LEA.HI.X R7, R6, UR7, R7, 0x2, P0 ;  /* 0x0000000706077c11 */ /* 0x000fe400080f1407 */
[----:B------:R-:W-:Y:S01]  /*0600*/  IADD3 R14, P0, P1, R10, R25, R8 ;  /* 0x000000190a0e7210 */ /* 0x000fe2000791e008 */
[----:B------:R-:W-:-:S03]  /*0610*/  IMAD.WIDE R28, R21, 0x4, R28 ;  /* 0x00000004151c7825 */ /* 0x000fc600078e021c */
[----:B------:R-:W-:Y:S01]  /*0620*/  IADD3.X R15, R11, R7, RZ, P0, P1 ;  /* 0x000000070b0f7210 */ /* 0x000fe200007e24ff */
[----:B------:R-:W-:Y:S02]  /*0630*/  IMAD.WIDE R30, R21, 0x4, R30 ;  /* 0x00000004151e7825 */ /* 0x000fe400078e021e */
[----:B------:R-:W4:Y:S02]  /*0640*/  LDG.E.EL R28, desc[UR4][R28.64] ;  /* 0x000000041c1c7981 */ /* 0x000f24000c2e1900 */
[----:B-1----:R-:W-:-:S04]  /*0650*/  IMAD.WIDE R18, R16, 0x4, R18 ;  /* 0x0000000410127825 */ /* 0x002fc800078e0212 */
[----:B------:R-:W-:Y:S01]  /*0660*/  IMAD.WIDE R14, R21, 0x4, R14 ;  /* 0x00000004150e7825 */ /* 0x000fe200078e020e */
[----:B------:R-:W-:Y:S01]  /*0670*/  IADD3 R6, P0, P1, R2, R25, R8 ;  /* 0x0000001902067210 */ /* 0x000fe2000791e008 */
[----:B------:R-:W2:Y:S04]  /*0680*/  LDG.E.EL.128 R16, desc[UR4][R18.64] ;  /* 0x0000000412107981 */ /* 0x000ea8000c2e1d00 */
[----:B------:R-:W4:Y:S04]  /*0690*/  LDG.E.EL R29, desc[UR4][R30.64] ;  /* 0x000000041e1d7981 */ /* 0x000f28000c2e1900 */
[----:B------:R-:W2:Y:S01]  /*06a0*/  LDG.E.EL R25, desc[UR4][R14.64] ;  /* 0x000000040e197981 */ /* 0x000ea2000c2e1900 */
[----:B------:R-:W-:-:S03]  /*06b0*/  IADD3.X R7, R0, R7, RZ, P0, P1 ;  /* 0x0000000700077210 */ /* 0x000fc600007e24ff */
[----:B------:R-:W5:Y:S01]  /*06c0*/  LDG.E.EL.128 R12, desc[UR4][R12.64] ;  /* 0x000000040c0c7981 */ /* 0x000f62000c2e1d00 */
[----:B------:R-:W-:-:S05]  /*06d0*/  IMAD.WIDE R6, R20, 0x4, R6 ;  /* 0x0000000414067825 */ /* 0x000fca00078e0206 */
[----:B------:R-:W5:Y:S04]  /*06e0*/  LDG.E.EL R26, desc[UR4][R6.64] ;  /* 0x00000004061a7981 */ /* 0x000f68000c2e1900 */
[----:B------:R-:W5:Y:S01]  /*06f0*/  LDG.E.EL.128 R4, desc[UR4][R4.64] ;  /* 0x0000000404047981 */ /* 0x000f62000c2e1d00 */
[----:B---3--:R-:W-:Y:S01]  /*0700*/  FADD R9, -R22, R9 ;  /* 0x0000000916097221 */ /* 0x008fe20000000100 */
[----:B----4-:R-:W-:-:S04]  /*0710*/  FADD R29, -R28, R29 ;  /* 0x0000001d1c1d7221 */ /* 0x010fc80000000100 */
[C---:B--2---:R-:W-:Y:S01]  /*0720*/  FFMA R8, R16.reuse, R29, R28 ;  /* 0x0000001d10087223 */ /* 0x044fe2000000001c */
[----:B------:R-:W-:Y:S01]  /*0730*/  FFMA R16, R16, R9, R22 ;  /* 0x0000000910107223 */ /* 0x000fe20000000016 */
[--C-:B-----5:R-:W-:Y:S02]  /*0740*/  SHF.R.U32.HI R29, RZ, 0x19, R13.reuse ;  /* 0x00000019ff1d7819 */ /* 0x120fe4000001160d */
[C---:B------:R-:W-:Y:S02]  /*0750*/  LEA R28, P0, R12.reuse, UR6, 0x2 ;  /* 0x000000060c1c7c11 */ /* 0x040fe4000f8010ff */
[----:B------:R-:W-:Y:S02]  /*0760*/  LOP3.LUT R29, R29, 0x40, RZ, 0xc0, !PT ;  /* 0x000000401d1d7812 */ /* 0x000fe400078ec0ff */
[----:B------:R-:W-:Y:S02]  /*0770*/  LEA.HI.X R9, R12, UR7, R13, 0x2, P0 ;  /* 0x000000070c097c11 */ /* 0x000fe400080f140d */
[----:B------:R-:W-:-:S02]  /*0780*/  IADD3 R12, P0, P1, R10, R28, R29 ;  /* 0x0000001c0a0c7210 */ /* 0x000fc4000791e01d */
[----:B------:R-:W-:Y:S02]  /*0790*/  IADD3 R28, P2, P3, R2, R28, R29 ;  /* 0x0000001c021c7210 */ /* 0x000fe40007b5e01d */
[-C--:B------:R-:W-:Y:S02]  /*07a0*/  IADD3.X R13, R11, R9.reuse, RZ, P0, P1 ;  /* 0x000000090b0d7210 */ /* 0x080fe400007e24ff */
[----:B------:R-:W-:Y:S01]  /*07b0*/  IADD3.X R29, R0, R9, RZ, P2, P3 ;  /* 0x00000009001d7210 */ /* 0x000fe200017e64ff */
[----:B------:R-:W-:Y:S01]  /*07c0*/  FADD R9, -R24, R25 ;  /* 0x0000001918097221 */ /* 0x000fe20000000100 */
[----:B------:R-:W-:Y:S01]  /*07d0*/  FADD R26, -R23, R26 ;  /* 0x0000001a171a7221 */ /* 0x000fe20000000100 */
[----:B------:R-:W-:Y:S02]  /*07e0*/  SHF.R.U32.HI R25, RZ, 0x19, R15 ;  /* 0x00000019ff197819 */ /* 0x000fe4000001160f */
[C---:B------:R-:W-:Y:S01]  /*07f0*/  FFMA R9, R17.reuse, R9, R24 ;  /* 0x0000000911097223 */ /* 0x040fe20000000018 */
[----:B------:R-:W-:Y:S01]  /*0800*/  SHF.R.U32.HI R22, RZ, 0x19, R5 ;  /* 0x00000019ff167819 */ /* 0x000fe20000011605 */
[----:B------:R-:W-:Y:S01]  /*0810*/  FFMA R17, R17, R26, R23 ;  /* 0x0000001a11117223 */ /* 0x000fe20000000017 */
[----:B------:R-:W-:-:S02]  /*0820*/  LEA R24, P1, R4, UR6, 0x2 ;  /* 0x0000000604187c11 */ /* 0x000fc4000f8210ff */
[----:B------:R-:W-:Y:S02]  /*0830*/  LEA R23, P0, R14, UR6, 0x2 ;  /* 0x000000060e177c11 */ /* 0x000fe4000f8010ff */
[----:B------:R-:W-:Y:S02]  /*0840*/  LOP3.LUT R25, R25, 0x40, RZ, 0xc0, !PT ;  /* 0x0000004019197812 */ /* 0x000fe400078ec0ff */
[----:B------:R-:W-:Y:S02]  /*0850*/  LOP3.LUT R22, R22, 0x40, RZ, 0xc0, !PT ;  /* 0x0000004016167812 */ /* 0x000fe400078ec0ff */
[----:B------:R-:W-:Y:S02]  /*0860*/  LEA.HI.X R27, R4, UR7, R5, 0x2, P1 ;  /* 0x00000007041b7c11 */ /* 0x000fe400088f1405 */
[----:B------:R-:W-:Y:S02]  /*0870*/  LEA.HI.X R26, R14, UR7, R15, 0x2, P0 ;  /* 0x000000070e1a7c11 */ /* 0x000fe400080f140f */
[----:B------:R-:W-:-:S02]  /*0880*/  IADD3 R4, P2, P3, R10, R23, R25 ;  /* 0x000000170a047210 */ /* 0x000fc40007b5e019 */
[----:B------:R-:W-:Y:S02]  /*0890*/  IADD3 R14, P4, P5, R10, R24, R22 ;  /* 0x000000180a0e7210 */ /* 0x000fe40007d9e016 */
[C---:B------:R-:W-:Y:S02]  /*08a0*/  IADD3.X R5, R11.reuse, R26, RZ, P2, P3 ;  /* 0x0000001a0b057210 */ /* 0x040fe400017e64ff */
[----:B------:R-:W-:Y:S01]  /*08b0*/  IADD3.X R15, R11, R27, RZ, P4, P5 ;  /* 0x0000001b0b0f7210 */ /* 0x000fe200027ea4ff */
[----:B------:R-:W-:Y:S01]  /*08c0*/  IMAD.WIDE R4, R21, 0x4, R4 ;  /* 0x0000000415047825 */ /* 0x000fe200078e0204 */
[----:B------:R-:W-:-:S03]  /*08d0*/  IADD3 R22, P0, P1, R2, R24, R22 ;  /* 0x0000001802167210 */ /* 0x000fc6000791e016 */
[C---:B------:R-:W-:Y:S01]  /*08e0*/  IMAD.WIDE R14, R21.reuse, 0x4, R14 ;  /* 0x00000004150e7825 */ /* 0x040fe200078e020e */
[----:B------:R-:W-:Y:S01]  /*08f0*/  SHF.R.U32.HI R24, RZ, 0x19, R7 ;  /* 0x00000019ff187819 */ /* 0x000fe20000011607 */
[----:B------:R-:W2:Y:S02]  /*0900*/  LDG.E.EL R4, desc[UR4][R4.64] ;  /* 0x0000000404047981 */ /* 0x000ea4000c2e1900 */
[----:B------:R-:W-:-:S04]  /*0910*/  IMAD.WIDE R12, R21, 0x4, R12 ;  /* 0x00000004150c7825 */ /* 0x000fc800078e020c */
[----:B------:R-:W-:Y:S02]  /*0920*/  IMAD.WIDE R28, R20, 0x4, R28 ;  /* 0x00000004141c7825 */ /* 0x000fe400078e021c */
[----:B------:R-:W3:Y:S04]  /*0930*/  LDG.E.EL R12, desc[UR4][R12.64] ;  /* 0x000000040c0c7981 */ /* 0x000ee8000c2e1900 */
[----:B------:R1:W3:Y:S04]  /*0940*/  LDG.E.EL R5, desc[UR4][R14.64] ;  /* 0x000000040e057981 */ /* 0x0002e8000c2e1900 */
[----:B------:R4:W5:Y:S01]  /*0950*/  LDG.E.EL R13, desc[UR4][R28.64] ;  /* 0x000000041c0d7981 */ /* 0x000962000c2e1900 */
[----:B-1----:R-:W-:-:S02]  /*0960*/  LOP3.LUT R15, R24, 0x40, RZ, 0xc0, !PT ;  /* 0x00000040180f7812 */ /* 0x002fc400078ec0ff */
[----:B------:R-:W-:-:S04]  /*0970*/  LEA R14, P2, R6, UR6, 0x2 ;  /* 0x00000006060e7c11 */ /* 0x000fc8000f8410ff */
[----:B------:R-:W-:Y:S02]  /*0980*/  LEA.HI.X R6, R6, UR7, R7, 0x2, P2 ;  /* 0x0000000706067c11 */ /* 0x000fe400090f1407 */
[----:B------:R-:W-:Y:S02]  /*0990*/  IADD3 R10, P4, P5, R10, R14, R15 ;  /* 0x0000000e0a0a7210 */ /* 0x000fe40007d9e00f */
[C---:B------:R-:W-:Y:S02]  /*09a0*/  IADD3 R24, P2, P3, R2.reuse, R23, R25 ;  /* 0x0000001702187210 */ /* 0x040fe40007b5e019 */
[----:B------:R-:W-:Y:S02]  /*09b0*/  IADD3.X R11, R11, R6, RZ, P4, P5 ;  /* 0x000000060b0b7210 */ /* 0x000fe400027ea4ff */
[----:B----4-:R-:W-:Y:S02]  /*09c0*/  IADD3 R28, P4, P5, R2, R14, R15 ;  /* 0x0000000e021c7210 */ /* 0x010fe40007d9e00f */
[----:B------:R-:W-:-:S02]  /*09d0*/  IADD3.X R25, R0, R26, RZ, P2, P3 ;  /* 0x0000001a00197210 */ /* 0x000fc400017e64ff */
[C---:B------:R-:W-:Y:S02]  /*09e0*/  IADD3.X R23, R0.reuse, R27, RZ, P0, P1 ;  /* 0x0000001b00177210 */ /* 0x040fe400007e24ff */
[----:B------:R-:W-:Y:S01]  /*09f0*/  IADD3.X R29, R0, R6, RZ, P4, P5 ;  /* 0x00000006001d7210 */ /* 0x000fe200027ea4ff */
[----:B------:R-:W-:Y:S02]  /*0a00*/  IMAD.WIDE R6, R21, 0x4, R10 ;  /* 0x0000000415067825 */ /* 0x000fe400078e020a */
[----:B------:R-:W1:Y:S02]  /*0a10*/  LDC.64 R10, c[0x0][0x238] ;  /* 0x00008e00ff0a7b82 */ /* 0x000e640000000a00 */
[C---:B------:R-:W-:Y:S02]  /*0a20*/  IMAD.WIDE R24, R20.reuse, 0x4, R24 ;  /* 0x0000000414187825 */ /* 0x040fe400078e0218 */
[----:B------:R-:W2:Y:S02]  /*0a30*/  LDG.E.EL R7, desc[UR4][R6.64] ;  /* 0x0000000406077981 */ /* 0x000ea4000c2e1900 */
[----:B------:R-:W-:-:S02]  /*0a40*/  IMAD.WIDE R22, R20, 0x4, R22 ;  /* 0x0000000414167825 */ /* 0x000fc400078e0216 */
[----:B------:R-:W4:Y:S02]  /*0a50*/  LDG.E.EL R24, desc[UR4][R24.64] ;  /* 0x0000000418187981 */ /* 0x000f24000c2e1900 */
[----:B------:R-:W-:Y:S02]  /*0a60*/  IMAD.WIDE R28, R20, 0x4, R28 ;  /* 0x00000004141c7825 */ /* 0x000fe400078e021c */
[----:B------:R-:W5:Y:S04]  /*0a70*/  LDG.E.EL R22, desc[UR4][R22.64] ;  /* 0x0000000416167981 */ /* 0x000f68000c2e1900 */
[----:B------:R-:W4:Y:S01]  /*0a80*/  LDG.E.EL R29, desc[UR4][R28.64] ;  /* 0x000000041c1d7981 */ /* 0x000f22000c2e1900 */
[----:B-1----:R-:W-:-:S04]  /*0a90*/  IMAD.WIDE R2, R3, 0x4, R10 ;  /* 0x0000000403027825 */ /* 0x002fc800078e020a */
[----:B---3--:R-:W-:-:S04]  /*0aa0*/  FADD R5, -R12, R5 ;  /* 0x000000050c057221 */ /* 0x008fc80000000100 */
[----:B------:R-:W-:Y:S01]  /*0ab0*/  FFMA R10, R18, R5, R12 ;  /* 0x00000005120a7223 */ /* 0x000fe2000000000c */
[----:B--2---:R-:W-:-:S04]  /*0ac0*/  FADD R11, -R4, R7 ;  /* 0x00000007040b7221 */ /* 0x004fc80000000100 */
[----:B------:R-:W-:Y:S01]  /*0ad0*/  FFMA R11, R19, R11, R4 ;  /* 0x0000000b130b7223 */ /* 0x000fe20000000004 */
[----:B-----5:R-:W-:Y:S01]  /*0ae0*/  FADD R0, -R13, R22 ;  /* 0x000000160d007221 */ /* 0x020fe20000000100 */
[----:B----4-:R-:W-:-:S03]  /*0af0*/  FADD R15, -R24, R29 ;  /* 0x0000001d180f7221 */ /* 0x010fc60000000100 */
[----:B------:R-:W-:Y:S01]  /*0b00*/  FFMA R18, R18, R0, R13 ;  /* 0x0000000012127223 */ /* 0x000fe2000000000d */
[----:B------:R-:W-:Y:S01]  /*0b10*/  FFMA R19, R19, R15, R24 ;  /* 0x0000000f13137223 */ /* 0x000fe20000000018 */
[----:B------:R-:W-:Y:S04]  /*0b20*/  STG.E.128 desc[UR4][R2.64], R8 ;  /* 0x0000000802007986 */ /* 0x000fe8000c101d04 */
[----:B------:R-:W-:Y:S01]  /*0b30*/  STG.E.128 desc[UR4][R2.64+0x800], R16 ;  /* 0x0008001002007986 */ /* 0x000fe2000c101d04 */
[----:B------:R-:W-:Y:S05]  /*0b40*/  EXIT ;  /* 0x000000000000794d */ /* 0x000fea0003800000 */
.L_x_0:
[----:B------:R-:W-:-:S00]  /*0b50*/  BRA `(.L_x_0) ;  /* 0xfffffffc00fc7947 */ /* 0x000fc0000383ffff */
[----:B------:R-:W-:-:S00]  /*0b60*/  NOP ;  /* 0x0000000000007918 */ /* 0x000fc00000000000 */
        /* <DEDUP_REMOVED lines=9> */
.L_x_1:


//--------------------- .nv.constant0.triton_poi_fused__unsafe_index_add_mul_sub_38 --------------------------
	.section	.nv.constant0.triton_poi_fused__unsafe_index_add_mul_sub_38,"a",@progbits
	.sectionflags	@""
	.align	4
.nv.constant0.triton_poi_fused__unsafe_index_add_mul_sub_38:
	.zero		580
